//
// Generated by NVIDIA NVVM Compiler
//
// Compiler Build ID: CL-36424714
// Cuda compilation tools, release 13.0, V13.0.88
// Based on NVVM 20.0.0
//

.version 9.0
.target sm_100
.address_size 64

	// .globl	_Z28assign_points_and_accumulatePKfS0_S0_S0_PiPfS2_S1_ii

.visible .entry _Z28assign_points_and_accumulatePKfS0_S0_S0_PiPfS2_S1_ii(
	.param .u64 .ptr .align 1 _Z28assign_points_and_accumulatePKfS0_S0_S0_PiPfS2_S1_ii_param_0,
	.param .u64 .ptr .align 1 _Z28assign_points_and_accumulatePKfS0_S0_S0_PiPfS2_S1_ii_param_1,
	.param .u64 .ptr .align 1 _Z28assign_points_and_accumulatePKfS0_S0_S0_PiPfS2_S1_ii_param_2,
	.param .u64 .ptr .align 1 _Z28assign_points_and_accumulatePKfS0_S0_S0_PiPfS2_S1_ii_param_3,
	.param .u64 .ptr .align 1 _Z28assign_points_and_accumulatePKfS0_S0_S0_PiPfS2_S1_ii_param_4,
	.param .u64 .ptr .align 1 _Z28assign_points_and_accumulatePKfS0_S0_S0_PiPfS2_S1_ii_param_5,
	.param .u64 .ptr .align 1 _Z28assign_points_and_accumulatePKfS0_S0_S0_PiPfS2_S1_ii_param_6,
	.param .u64 .ptr .align 1 _Z28assign_points_and_accumulatePKfS0_S0_S0_PiPfS2_S1_ii_param_7,
	.param .u32 _Z28assign_points_and_accumulatePKfS0_S0_S0_PiPfS2_S1_ii_param_8,
	.param .u32 _Z28assign_points_and_accumulatePKfS0_S0_S0_PiPfS2_S1_ii_param_9
)
{
	.reg .pred 	%p<26>;
	.reg .b32 	%r<71>;
	.reg .b32 	%f<119>;
	.reg .b64 	%rd<43>;

	ld.param.u64 	%rd9, [_Z28assign_points_and_accumulatePKfS0_S0_S0_PiPfS2_S1_ii_param_0];
	ld.param.u64 	%rd10, [_Z28assign_points_and_accumulatePKfS0_S0_S0_PiPfS2_S1_ii_param_1];
	ld.param.u64 	%rd15, [_Z28assign_points_and_accumulatePKfS0_S0_S0_PiPfS2_S1_ii_param_2];
	ld.param.u64 	%rd16, [_Z28assign_points_and_accumulatePKfS0_S0_S0_PiPfS2_S1_ii_param_3];
	ld.param.u64 	%rd11, [_Z28assign_points_and_accumulatePKfS0_S0_S0_PiPfS2_S1_ii_param_4];
	ld.param.u64 	%rd12, [_Z28assign_points_and_accumulatePKfS0_S0_S0_PiPfS2_S1_ii_param_5];
	ld.param.u64 	%rd13, [_Z28assign_points_and_accumulatePKfS0_S0_S0_PiPfS2_S1_ii_param_6];
	ld.param.u64 	%rd14, [_Z28assign_points_and_accumulatePKfS0_S0_S0_PiPfS2_S1_ii_param_7];
	ld.param.u32 	%r25, [_Z28assign_points_and_accumulatePKfS0_S0_S0_PiPfS2_S1_ii_param_8];
	ld.param.u32 	%r24, [_Z28assign_points_and_accumulatePKfS0_S0_S0_PiPfS2_S1_ii_param_9];
	cvta.to.global.u64 	%rd1, %rd16;
	cvta.to.global.u64 	%rd2, %rd15;
	mov.u32 	%r26, %ctaid.x;
	mov.u32 	%r27, %ntid.x;
	mov.u32 	%r28, %tid.x;
	mad.lo.s32 	%r1, %r26, %r27, %r28;
	setp.ge.s32 	%p1, %r1, %r25;
	@%p1 bra 	$L__BB0_14;
	cvta.to.global.u64 	%rd17, %rd9;
	cvta.to.global.u64 	%rd18, %rd10;
	mul.wide.s32 	%rd19, %r1, 4;
	add.s64 	%rd20, %rd17, %rd19;
	ld.global.nc.f32 	%f1, [%rd20];
	add.s64 	%rd21, %rd18, %rd19;
	ld.global.nc.f32 	%f2, [%rd21];
	setp.lt.s32 	%p2, %r24, 1;
	mov.b32 	%r70, 0;
	@%p2 bra 	$L__BB0_13;
	and.b32  	%r2, %r24, 7;
	setp.lt.u32 	%p3, %r24, 8;
	mov.f32 	%f116, 0f7149F2CA;
	mov.b32 	%r65, 0;
	mov.u32 	%r70, %r65;
	@%p3 bra 	$L__BB0_5;
	and.b32  	%r65, %r24, 2147483640;
	add.s64 	%rd42, %rd2, 16;
	add.s64 	%rd41, %rd1, 16;
	mov.f32 	%f116, 0f7149F2CA;
	mov.b32 	%r59, 0;
	mov.u32 	%r70, %r59;
$L__BB0_4:
	.pragma "nounroll";
	ld.global.nc.f32 	%f12, [%rd42+-16];
	ld.global.nc.f32 	%f13, [%rd41+-16];
	sub.f32 	%f14, %f1, %f12;
	sub.f32 	%f15, %f2, %f13;
	mul.f32 	%f16, %f15, %f15;
	fma.rn.f32 	%f17, %f14, %f14, %f16;
	setp.lt.f32 	%p4, %f17, %f116;
	selp.f32 	%f18, %f17, %f116, %p4;
	selp.b32 	%r33, %r59, %r70, %p4;
	ld.global.nc.f32 	%f19, [%rd42+-12];
	ld.global.nc.f32 	%f20, [%rd41+-12];
	sub.f32 	%f21, %f1, %f19;
	sub.f32 	%f22, %f2, %f20;
	mul.f32 	%f23, %f22, %f22;
	fma.rn.f32 	%f24, %f21, %f21, %f23;
	setp.lt.f32 	%p5, %f24, %f18;
	selp.f32 	%f25, %f24, %f18, %p5;
	add.s32 	%r34, %r59, 1;
	selp.b32 	%r35, %r34, %r33, %p5;
	ld.global.nc.f32 	%f26, [%rd42+-8];
	ld.global.nc.f32 	%f27, [%rd41+-8];
	sub.f32 	%f28, %f1, %f26;
	sub.f32 	%f29, %f2, %f27;
	mul.f32 	%f30, %f29, %f29;
	fma.rn.f32 	%f31, %f28, %f28, %f30;
	setp.lt.f32 	%p6, %f31, %f25;
	selp.f32 	%f32, %f31, %f25, %p6;
	add.s32 	%r36, %r59, 2;
	selp.b32 	%r37, %r36, %r35, %p6;
	ld.global.nc.f32 	%f33, [%rd42+-4];
	ld.global.nc.f32 	%f34, [%rd41+-4];
	sub.f32 	%f35, %f1, %f33;
	sub.f32 	%f36, %f2, %f34;
	mul.f32 	%f37, %f36, %f36;
	fma.rn.f32 	%f38, %f35, %f35, %f37;
	setp.lt.f32 	%p7, %f38, %f32;
	selp.f32 	%f39, %f38, %f32, %p7;
	add.s32 	%r38, %r59, 3;
	selp.b32 	%r39, %r38, %r37, %p7;
	ld.global.nc.f32 	%f40, [%rd42];
	ld.global.nc.f32 	%f41, [%rd41];
	sub.f32 	%f42, %f1, %f40;
	sub.f32 	%f43, %f2, %f41;
	mul.f32 	%f44, %f43, %f43;
	fma.rn.f32 	%f45, %f42, %f42, %f44;
	setp.lt.f32 	%p8, %f45, %f39;
	selp.f32 	%f46, %f45, %f39, %p8;
	add.s32 	%r40, %r59, 4;
	selp.b32 	%r41, %r40, %r39, %p8;
	ld.global.nc.f32 	%f47, [%rd42+4];
	ld.global.nc.f32 	%f48, [%rd41+4];
	sub.f32 	%f49, %f1, %f47;
	sub.f32 	%f50, %f2, %f48;
	mul.f32 	%f51, %f50, %f50;
	fma.rn.f32 	%f52, %f49, %f49, %f51;
	setp.lt.f32 	%p9, %f52, %f46;
	selp.f32 	%f53, %f52, %f46, %p9;
	add.s32 	%r42, %r59, 5;
	selp.b32 	%r43, %r42, %r41, %p9;
	ld.global.nc.f32 	%f54, [%rd42+8];
	ld.global.nc.f32 	%f55, [%rd41+8];
	sub.f32 	%f56, %f1, %f54;
	sub.f32 	%f57, %f2, %f55;
	mul.f32 	%f58, %f57, %f57;
	fma.rn.f32 	%f59, %f56, %f56, %f58;
	setp.lt.f32 	%p10, %f59, %f53;
	selp.f32 	%f60, %f59, %f53, %p10;
	add.s32 	%r44, %r59, 6;
	selp.b32 	%r45, %r44, %r43, %p10;
	ld.global.nc.f32 	%f61, [%rd42+12];
	ld.global.nc.f32 	%f62, [%rd41+12];
	sub.f32 	%f63, %f1, %f61;
	sub.f32 	%f64, %f2, %f62;
	mul.f32 	%f65, %f64, %f64;
	fma.rn.f32 	%f66, %f63, %f63, %f65;
	setp.lt.f32 	%p11, %f66, %f60;
	selp.f32 	%f116, %f66, %f60, %p11;
	add.s32 	%r46, %r59, 7;
	selp.b32 	%r70, %r46, %r45, %p11;
	add.s64 	%rd42, %rd42, 32;
	add.s64 	%rd41, %rd41, 32;
	add.s32 	%r59, %r59, 8;
	setp.ne.s32 	%p12, %r59, %r65;
	@%p12 bra 	$L__BB0_4;
$L__BB0_5:
	setp.eq.s32 	%p13, %r2, 0;
	@%p13 bra 	$L__BB0_13;
	and.b32  	%r11, %r24, 3;
	setp.lt.u32 	%p14, %r2, 4;
	@%p14 bra 	$L__BB0_8;
	mul.wide.u32 	%rd22, %r65, 4;
	add.s64 	%rd23, %rd2, %rd22;
	ld.global.nc.f32 	%f67, [%rd23];
	add.s64 	%rd24, %rd1, %rd22;
	ld.global.nc.f32 	%f68, [%rd24];
	sub.f32 	%f69, %f1, %f67;
	sub.f32 	%f70, %f2, %f68;
	mul.f32 	%f71, %f70, %f70;
	fma.rn.f32 	%f72, %f69, %f69, %f71;
	setp.lt.f32 	%p15, %f72, %f116;
	selp.f32 	%f73, %f72, %f116, %p15;
	selp.b32 	%r48, %r65, %r70, %p15;
	add.s32 	%r49, %r65, 1;
	ld.global.nc.f32 	%f74, [%rd23+4];
	ld.global.nc.f32 	%f75, [%rd24+4];
	sub.f32 	%f76, %f1, %f74;
	sub.f32 	%f77, %f2, %f75;
	mul.f32 	%f78, %f77, %f77;
	fma.rn.f32 	%f79, %f76, %f76, %f78;
	setp.lt.f32 	%p16, %f79, %f73;
	selp.f32 	%f80, %f79, %f73, %p16;
	selp.b32 	%r50, %r49, %r48, %p16;
	add.s32 	%r51, %r65, 2;
	ld.global.nc.f32 	%f81, [%rd23+8];
	ld.global.nc.f32 	%f82, [%rd24+8];
	sub.f32 	%f83, %f1, %f81;
	sub.f32 	%f84, %f2, %f82;
	mul.f32 	%f85, %f84, %f84;
	fma.rn.f32 	%f86, %f83, %f83, %f85;
	setp.lt.f32 	%p17, %f86, %f80;
	selp.f32 	%f87, %f86, %f80, %p17;
	selp.b32 	%r52, %r51, %r50, %p17;
	add.s32 	%r53, %r65, 3;
	ld.global.nc.f32 	%f88, [%rd23+12];
	ld.global.nc.f32 	%f89, [%rd24+12];
	sub.f32 	%f90, %f1, %f88;
	sub.f32 	%f91, %f2, %f89;
	mul.f32 	%f92, %f91, %f91;
	fma.rn.f32 	%f93, %f90, %f90, %f92;
	setp.lt.f32 	%p18, %f93, %f87;
	selp.f32 	%f116, %f93, %f87, %p18;
	selp.b32 	%r70, %r53, %r52, %p18;
	add.s32 	%r65, %r65, 4;
$L__BB0_8:
	setp.eq.s32 	%p19, %r11, 0;
	@%p19 bra 	$L__BB0_13;
	setp.eq.s32 	%p20, %r11, 1;
	@%p20 bra 	$L__BB0_11;
	mul.wide.u32 	%rd25, %r65, 4;
	add.s64 	%rd26, %rd2, %rd25;
	ld.global.nc.f32 	%f94, [%rd26];
	add.s64 	%rd27, %rd1, %rd25;
	ld.global.nc.f32 	%f95, [%rd27];
	sub.f32 	%f96, %f1, %f94;
	sub.f32 	%f97, %f2, %f95;
	mul.f32 	%f98, %f97, %f97;
	fma.rn.f32 	%f99, %f96, %f96, %f98;
	setp.lt.f32 	%p21, %f99, %f116;
	selp.f32 	%f100, %f99, %f116, %p21;
	selp.b32 	%r55, %r65, %r70, %p21;
	add.s32 	%r56, %r65, 1;
	ld.global.nc.f32 	%f101, [%rd26+4];
	ld.global.nc.f32 	%f102, [%rd27+4];
	sub.f32 	%f103, %f1, %f101;
	sub.f32 	%f104, %f2, %f102;
	mul.f32 	%f105, %f104, %f104;
	fma.rn.f32 	%f106, %f103, %f103, %f105;
	setp.lt.f32 	%p22, %f106, %f100;
	selp.f32 	%f116, %f106, %f100, %p22;
	selp.b32 	%r70, %r56, %r55, %p22;
	add.s32 	%r65, %r65, 2;
$L__BB0_11:
	and.b32  	%r57, %r24, 1;
	setp.eq.b32 	%p23, %r57, 1;
	not.pred 	%p24, %p23;
	@%p24 bra 	$L__BB0_13;
	mul.wide.u32 	%rd28, %r65, 4;
	add.s64 	%rd29, %rd2, %rd28;
	ld.global.nc.f32 	%f107, [%rd29];
	add.s64 	%rd30, %rd1, %rd28;
	ld.global.nc.f32 	%f108, [%rd30];
	sub.f32 	%f109, %f1, %f107;
	sub.f32 	%f110, %f2, %f108;
	mul.f32 	%f111, %f110, %f110;
	fma.rn.f32 	%f112, %f109, %f109, %f111;
	setp.lt.f32 	%p25, %f112, %f116;
	selp.b32 	%r70, %r65, %r70, %p25;
$L__BB0_13:
	cvta.to.global.u64 	%rd31, %rd11;
	add.s64 	%rd33, %rd31, %rd19;
	st.global.u32 	[%rd33], %r70;
	cvta.to.global.u64 	%rd34, %rd12;
	mul.wide.u32 	%rd35, %r70, 4;
	add.s64 	%rd36, %rd34, %rd35;
	atom.global.add.f32 	%f113, [%rd36], %f1;
	cvta.to.global.u64 	%rd37, %rd13;
	add.s64 	%rd38, %rd37, %rd35;
	atom.global.add.f32 	%f114, [%rd38], %f2;
	cvta.to.global.u64 	%rd39, %rd14;
	add.s64 	%rd40, %rd39, %rd35;
	atom.global.add.u32 	%r58, [%rd40], 1;
$L__BB0_14:
	ret;

}


// ===== COMPILED SASS (sm_100) =====

	.target	sm_100

	.elftype	@"ET_EXEC"


//--------------------- .note.nv.tkinfo           --------------------------
	.section	.note.nv.tkinfo,"",@"SHT_NOTE"
	.sectionflags	@"SHF_NOTE_NV_TKINFO"
	.tkinfo
        /*0018*/ 	.word	0x00000002
        /*0030*/ 	.string	""
        /*0030*/ 	.string	"ptxas"
        /*0030*/ 	.string	"Cuda compilation tools, release 13.0, V13.0.88"
        /*0030*/ 	.string	"Build cuda_13.0.r13.0/compiler.36424714_0"
        /*0030*/ 	.string	"-arch sm_100 -m 64 "



//--------------------- .note.nv.cuinfo           --------------------------
	.section	.note.nv.cuinfo,"",@"SHT_NOTE"
	.sectionflags	@"SHF_NOTE_NV_CUINFO"
        /*0018*/ 	.short	0x0002
        /*001a*/ 	.short	0x0064
        /*001c*/ 	.short	0x0082
	.zero		2


//--------------------- .nv.info                  --------------------------
	.section	.nv.info,"",@"SHT_CUDA_INFO"
	.align	4


	//----- nvinfo : EIATTR_REGCOUNT
	.align		4
        /*0000*/ 	.byte	0x04, 0x2f
        /*0002*/ 	.short	(.L_1 - .L_0)
	.align		4
.L_0:
        /*0004*/ 	.word	index@(_Z28assign_points_and_accumulatePKfS0_S0_S0_PiPfS2_S1_ii)
        /*0008*/ 	.word	0x0000001e


	//----- nvinfo : EIATTR_FRAME_SIZE
	.align		4
.L_1:
        /*000c*/ 	.byte	0x04, 0x11
        /*000e*/ 	.short	(.L_3 - .L_2)
	.align		4
.L_2:
        /*0010*/ 	.word	index@(_Z28assign_points_and_accumulatePKfS0_S0_S0_PiPfS2_S1_ii)
        /*0014*/ 	.word	0x00000000


	//----- nvinfo : EIATTR_MIN_STACK_SIZE
	.align		4
.L_3:
        /*0018*/ 	.byte	0x04, 0x12
        /*001a*/ 	.short	(.L_5 - .L_4)
	.align		4
.L_4:
        /*001c*/ 	.word	index@(_Z28assign_points_and_accumulatePKfS0_S0_S0_PiPfS2_S1_ii)
        /*0020*/ 	.word	0x00000000
.L_5:


//--------------------- .nv.compat                --------------------------
	.section	.nv.compat,"",@"SHT_CUDA_COMPAT_INFO"
	.align	4
        /*0000*/ 	.byte	0x02, 0x09, 0x00, 0x00, 0x02, 0x02, 0x01, 0x00, 0x02, 0x05, 0x05, 0x00, 0x03, 0x07, 0x01, 0x01
        /*0010*/ 	.byte	0x02, 0x03, 0x00, 0x00, 0x02, 0x06, 0x01, 0x00, 0x04, 0x0b, 0x08, 0x00, 0x09, 0x00, 0x00, 0x00
        /*0020*/ 	.byte	0x00, 0x00, 0x00, 0x00


//--------------------- .nv.info._Z28assign_points_and_accumulatePKfS0_S0_S0_PiPfS2_S1_ii --------------------------
	.section	.nv.info._Z28assign_points_and_accumulatePKfS0_S0_S0_PiPfS2_S1_ii,"",@"SHT_CUDA_INFO"
	.sectionflags	@""
	.align	4


	//----- nvinfo : EIATTR_CUDA_API_VERSION
	.align		4
        /*0000*/ 	.byte	0x04, 0x37
        /*0002*/ 	.short	(.L_7 - .L_6)
.L_6:
        /*0004*/ 	.word	0x00000082


	//----- nvinfo : EIATTR_KPARAM_INFO
	.align		4
.L_7:
        /*0008*/ 	.byte	0x04, 0x17
        /*000a*/ 	.short	(.L_9 - .L_8)
.L_8:
        /*000c*/ 	.word	0x00000000
        /*0010*/ 	.short	0x0009
        /*0012*/ 	.short	0x0044
        /*0014*/ 	.byte	0x00, 0xf0, 0x11, 0x00


	//----- nvinfo : EIATTR_KPARAM_INFO
	.align		4
.L_9:
        /*0018*/ 	.byte	0x04, 0x17
        /*001a*/ 	.short	(.L_11 - .L_10)
.L_10:
        /*001c*/ 	.word	0x00000000
        /*0020*/ 	.short	0x0008
        /*0022*/ 	.short	0x0040
        /*0024*/ 	.byte	0x00, 0xf0, 0x11, 0x00


	//----- nvinfo : EIATTR_KPARAM_INFO
	.align		4
.L_11:
        /*0028*/ 	.byte	0x04, 0x17
        /*002a*/ 	.short	(.L_13 - .L_12)
.L_12:
        /*002c*/ 	.word	0x00000000
        /*0030*/ 	.short	0x0007
        /*0032*/ 	.short	0x0038
        /*0034*/ 	.byte	0x00, 0xf5, 0x21, 0x00


	//----- nvinfo : EIATTR_KPARAM_INFO
	.align		4
.L_13:
        /*0038*/ 	.byte	0x04, 0x17
        /*003a*/ 	.short	(.L_15 - .L_14)
.L_14:
        /*003c*/ 	.word	0x00000000
        /*0040*/ 	.short	0x0006
        /*0042*/ 	.short	0x0030
        /*0044*/ 	.byte	0x00, 0xf5, 0x21, 0x00


	//----- nvinfo : EIATTR_KPARAM_INFO
	.align		4
.L_15:
        /*0048*/ 	.byte	0x04, 0x17
        /*004a*/ 	.short	(.L_17 - .L_16)
.L_16:
        /*004c*/ 	.word	0x00000000
        /*0050*/ 	.short	0x0005
        /*0052*/ 	.short	0x0028
        /*0054*/ 	.byte	0x00, 0xf5, 0x21, 0x00


	//----- nvinfo : EIATTR_KPARAM_INFO
	.align		4
.L_17:
        /*0058*/ 	.byte	0x04, 0x17
        /*005a*/ 	.short	(.L_19 - .L_18)
.L_18:
        /*005c*/ 	.word	0x00000000
        /*0060*/ 	.short	0x0004
        /*0062*/ 	.short	0x0020
        /*0064*/ 	.byte	0x00, 0xf5, 0x21, 0x00


	//----- nvinfo : EIATTR_KPARAM_INFO
	.align		4
.L_19:
        /*0068*/ 	.byte	0x04, 0x17
        /*006a*/ 	.short	(.L_21 - .L_20)
.L_20:
        /*006c*/ 	.word	0x00000000
        /*0070*/ 	.short	0x0003
        /*0072*/ 	.short	0x0018
        /*0074*/ 	.byte	0x00, 0xf5, 0x21, 0x00


	//----- nvinfo : EIATTR_KPARAM_INFO
	.align		4
.L_21:
        /*0078*/ 	.byte	0x04, 0x17
        /*007a*/ 	.short	(.L_23 - .L_22)
.L_22:
        /*007c*/ 	.word	0x00000000
        /*0080*/ 	.short	0x0002
        /*0082*/ 	.short	0x0010
        /*0084*/ 	.byte	0x00, 0xf5, 0x21, 0x00


	//----- nvinfo : EIATTR_KPARAM_INFO
	.align		4
.L_23:
        /*0088*/ 	.byte	0x04, 0x17
        /*008a*/ 	.short	(.L_25 - .L_24)
.L_24:
        /*008c*/ 	.word	0x00000000
        /*0090*/ 	.short	0x0001
        /*0092*/ 	.short	0x0008
        /*0094*/ 	.byte	0x00, 0xf5, 0x21, 0x00


	//----- nvinfo : EIATTR_KPARAM_INFO
	.align		4
.L_25:
        /*0098*/ 	.byte	0x04, 0x17
        /*009a*/ 	.short	(.L_27 - .L_26)
.L_26:
        /*009c*/ 	.word	0x00000000
        /*00a0*/ 	.short	0x0000
        /*00a2*/ 	.short	0x0000
        /*00a4*/ 	.byte	0x00, 0xf5, 0x21, 0x00


	//----- nvinfo : EIATTR_SPARSE_MMA_MASK
	.align		4
.L_27:
        /*00a8*/ 	.byte	0x03, 0x50
        /*00aa*/ 	.short	0x0000


	//----- nvinfo : EIATTR_MAXREG_COUNT
	.align		4
        /*00ac*/ 	.byte	0x03, 0x1b
        /*00ae*/ 	.short	0x00ff


	//----- nvinfo : EIATTR_MERCURY_ISA_VERSION
	.align		4
        /*00b0*/ 	.byte	0x03, 0x5f
        /*00b2*/ 	.short	0x0101


	//----- nvinfo : EIATTR_VRC_CTA_INIT_COUNT
	.align		4
        /*00b4*/ 	.byte	0x02, 0x4a
	.zero		1
	.zero		1


	//----- nvinfo : EIATTR_EXIT_INSTR_OFFSETS
	.align		4
        /*00b8*/ 	.byte	0x04, 0x1c
        /*00ba*/ 	.short	(.L_29 - .L_28)


	//   ....[0]....
.L_28:
        /*00bc*/ 	.word	0x00000070


	//   ....[1]....
        /*00c0*/ 	.word	0x00000da0


	//----- nvinfo : EIATTR_CBANK_PARAM_SIZE
	.align		4
.L_29:
        /*00c4*/ 	.byte	0x03, 0x19
        /*00c6*/ 	.short	0x0048


	//----- nvinfo : EIATTR_PARAM_CBANK
	.align		4
        /*00c8*/ 	.byte	0x04, 0x0a
        /*00ca*/ 	.short	(.L_31 - .L_30)
	.align		4
.L_30:
        /*00cc*/ 	.word	index@(.nv.constant0._Z28assign_points_and_accumulatePKfS0_S0_S0_PiPfS2_S1_ii)
        /*00d0*/ 	.short	0x0380
        /*00d2*/ 	.short	0x0048


	//----- nvinfo : EIATTR_SW_WAR
	.align		4
.L_31:
        /*00d4*/ 	.byte	0x04, 0x36
        /*00d6*/ 	.short	(.L_33 - .L_32)
.L_32:
        /*00d8*/ 	.word	0x00000008
.L_33:


//--------------------- .nv.callgraph             --------------------------
	.section	.nv.callgraph,"",@"SHT_CUDA_CALLGRAPH"
	.align	4
	.sectionentsize	8
	.align		4
        /*0000*/ 	.word	0x00000000
	.align		4
        /*0004*/ 	.word	0xffffffff
	.align		4
        /*0008*/ 	.word	0x00000000
	.align		4
        /*000c*/ 	.word	0xfffffffe
	.align		4
        /*0010*/ 	.word	0x00000000
	.align		4
        /*0014*/ 	.word	0xfffffffd
	.align		4
        /*0018*/ 	.word	0x00000000
	.align		4
        /*001c*/ 	.word	0xfffffffc


//--------------------- .text._Z28assign_points_and_accumulatePKfS0_S0_S0_PiPfS2_S1_ii --------------------------
	.section	.text._Z28assign_points_and_accumulatePKfS0_S0_S0_PiPfS2_S1_ii,"ax",@progbits
	.align	128
        .global         _Z28assign_points_and_accumulatePKfS0_S0_S0_PiPfS2_S1_ii
        .type           _Z28assign_points_and_accumulatePKfS0_S0_S0_PiPfS2_S1_ii,@function
        .size           _Z28assign_points_and_accumulatePKfS0_S0_S0_PiPfS2_S1_ii,(.L_x_6 - _Z28assign_points_and_accumulatePKfS0_S0_S0_PiPfS2_S1_ii)
        .other          _Z28assign_points_and_accumulatePKfS0_S0_S0_PiPfS2_S1_ii,@"STO_CUDA_ENTRY STV_DEFAULT"
_Z28assign_points_and_accumulatePKfS0_S0_S0_PiPfS2_S1_ii:
.text._Z28assign_points_and_accumulatePKfS0_S0_S0_PiPfS2_S1_ii:
[----:B------:R-:W-:Y:S01]  /*0000*/  LDC R1, c[0x0][0x37c] ;  /* 0x0000df00ff017b82 */ /* 0x000fe20000000800 */
[----:B------:R-:W0:Y:S07]  /*0010*/  S2R R3, SR_TID.X ;  /* 0x0000000000037919 */ /* 0x000e2e0000002100 */
[----:B------:R-:W0:Y:S01]  /*0020*/  S2UR UR4, SR_CTAID.X ;  /* 0x00000000000479c3 */ /* 0x000e220000002500 */
[----:B------:R-:W1:Y:S07]  /*0030*/  LDCU UR5, c[0x0][0x3c0] ;  /* 0x00007800ff0577ac */ /* 0x000e6e0008000800 */
[----:B------:R-:W0:Y:S02]  /*0040*/  LDC R0, c[0x0][0x360] ;  /* 0x0000d800ff007b82 */ /* 0x000e240000000800 */
[----:B0-----:R-:W-:-:S05]  /*0050*/  IMAD R0, R0, UR4, R3 ;  /* 0x0000000400007c24 */ /* 0x001fca000f8e0203 */
[----:B-1----:R-:W-:-:S13]  /*0060*/  ISETP.GE.AND P0, PT, R0, UR5, PT ;  /* 0x0000000500007c0c */ /* 0x002fda000bf06270 */
[----:B------:R-:W-:Y:S05]  /*0070*/  @P0 EXIT ;  /* 0x000000000000094d */ /* 0x000fea0003800000 */
[----:B------:R-:W0:Y:S01]  /*0080*/  LDC.64 R2, c[0x0][0x380] ;  /* 0x0000e000ff027b82 */ /* 0x000e220000000a00 */
[----:B------:R-:W1:Y:S01]  /*0090*/  LDCU.64 UR16, c[0x0][0x358] ;  /* 0x00006b00ff1077ac */ /* 0x000e620008000a00 */
[----:B------:R-:W2:Y:S06]  /*00a0*/  LDCU UR8, c[0x0][0x3c4] ;  /* 0x00007880ff0877ac */ /* 0x000eac0008000800 */
[----:B------:R-:W3:Y:S01]  /*00b0*/  LDC.64 R4, c[0x0][0x388] ;  /* 0x0000e200ff047b82 */ /* 0x000ee20000000a00 */
[----:B0-----:R-:W-:-:S05]  /*00c0*/  IMAD.WIDE R2, R0, 0x4, R2 ;  /* 0x0000000400027825 */ /* 0x001fca00078e0202 */
[----:B-1----:R0:W5:Y:S01]  /*00d0*/  LDG.E.CONSTANT R6, desc[UR16][R2.64] ;  /* 0x0000001002067981 */ /* 0x002162000c1e9900 */
[----:B---3--:R-:W-:-:S05]  /*00e0*/  IMAD.WIDE R4, R0, 0x4, R4 ;  /* 0x0000000400047825 */ /* 0x008fca00078e0204 */
[----:B------:R0:W5:Y:S01]  /*00f0*/  LDG.E.CONSTANT R7, desc[UR16][R4.64] ;  /* 0x0000001004077981 */ /* 0x000162000c1e9900 */
[----:B--2---:R-:W-:Y:S01]  /*0100*/  UISETP.GE.AND UP0, UPT, UR8, 0x1, UPT ;  /* 0x000000010800788c */ /* 0x004fe2000bf06270 */
[----:B------:R-:W-:-:S08]  /*0110*/  HFMA2 R8, -RZ, RZ, 0, 0 ;  /* 0x00000000ff087431 */ /* 0x000fd000000001ff */
[----:B0-----:R-:W-:Y:S05]  /*0120*/  BRA.U !UP0, `(.L_x_0) ;  /* 0x0000000908e87547 */ /* 0x001fea000b800000 */
[----:B------:R-:W-:Y:S01]  /*0130*/  UISETP.GE.U32.AND UP1, UPT, UR8, 0x8, UPT ;  /* 0x000000080800788c */ /* 0x000fe2000bf26070 */
[----:B------:R-:W-:Y:S01]  /*0140*/  MOV R10, 0x7149f2ca ;  /* 0x7149f2ca000a7802 */ /* 0x000fe20000000f00 */
[----:B------:R-:W-:Y:S01]  /*0150*/  ULOP3.LUT UR9, UR8, 0x7, URZ, 0xc0, !UPT ;  /* 0x0000000708097892 */ /* 0x000fe2000f8ec0ff */
[----:B------:R-:W-:-:S03]  /*0160*/  CS2R R8, SRZ ;  /* 0x0000000000087805 */ /* 0x000fc6000001ff00 */
[----:B------:R-:W-:-:S03]  /*0170*/  UISETP.NE.AND UP0, UPT, UR9, URZ, UPT ;  /* 0x000000ff0900728c */ /* 0x000fc6000bf05270 */
[----:B------:R-:W-:Y:S08]  /*0180*/  BRA.U !UP1, `(.L_x_1) ;  /* 0x0000000509747547 */ /* 0x000ff0000b800000 */
[----:B------:R-:W0:Y:S01]  /*0190*/  LDCU.128 UR12, c[0x0][0x390] ;  /* 0x00007200ff0c77ac */ /* 0x000e220008000c00 */
[----:B------:R-:W-:Y:S01]  /*01a0*/  HFMA2 R11, -RZ, RZ, 0, 0 ;  /* 0x00000000ff0b7431 */ /* 0x000fe200000001ff */
[----:B------:R-:W-:Y:S01]  /*01b0*/  MOV R10, 0x7149f2ca ;  /* 0x7149f2ca000a7802 */ /* 0x000fe20000000f00 */
[----:B------:R-:W-:Y:S01]  /*01c0*/  ULOP3.LUT UR10, UR8, 0x7ffffff8, URZ, 0xc0, !UPT ;  /* 0x7ffffff8080a7892 */ /* 0x000fe2000f8ec0ff */
[----:B------:R-:W-:-:S05]  /*01d0*/  MOV R8, RZ ;  /* 0x000000ff00087202 */ /* 0x000fca0000000f00 */
[----:B------:R-:W-:Y:S01]  /*01e0*/  MOV R9, UR10 ;  /* 0x0000000a00097c02 */ /* 0x000fe20008000f00 */
[----:B0-----:R-:W-:Y:S02]  /*01f0*/  UIADD3 UR6, UP1, UPT, UR12, 0x10, URZ ;  /* 0x000000100c067890 */ /* 0x001fe4000ff3e0ff */
[----:B------:R-:W-:Y:S02]  /*0200*/  UIADD3 UR4, UP2, UPT, UR14, 0x10, URZ ;  /* 0x000000100e047890 */ /* 0x000fe4000ff5e0ff */
[----:B------:R-:W-:Y:S02]  /*0210*/  UIADD3.X UR7, UPT, UPT, URZ, UR13, URZ, UP1, !UPT ;  /* 0x0000000dff077290 */ /* 0x000fe40008ffe4ff */
[----:B------:R-:W-:Y:S01]  /*0220*/  UIADD3.X UR5, UPT, UPT, URZ, UR15, URZ, UP2, !UPT ;  /* 0x0000000fff057290 */ /* 0x000fe200097fe4ff */
[----:B------:R-:W-:Y:S02]  /*0230*/  MOV R4, UR6 ;  /* 0x0000000600047c02 */ /* 0x000fe40008000f00 */
[----:B------:R-:W-:-:S02]  /*0240*/  MOV R2, UR4 ;  /* 0x0000000400027c02 */ /* 0x000fc40008000f00 */
[----:B------:R-:W-:Y:S02]  /*0250*/  MOV R5, UR7 ;  /* 0x0000000700057c02 */ /* 0x000fe40008000f00 */
[----:B------:R-:W-:-:S07]  /*0260*/  MOV R3, UR5 ;  /* 0x0000000500037c02 */ /* 0x000fce0008000f00 */
.L_x_2:
[----:B------:R-:W2:Y:S04]  /*0270*/  LDG.E.CONSTANT R24, desc[UR16][R2.64+-0x10] ;  /* 0xfffff01002187981 */ /* 0x000ea8000c1e9900 */
[----:B------:R-:W3:Y:S04]  /*0280*/  LDG.E.CONSTANT R23, desc[UR16][R4.64+-0x10] ;  /* 0xfffff01004177981 */ /* 0x000ee8000c1e9900 */
[----:B------:R-:W4:Y:S04]  /*0290*/  LDG.E.CONSTANT R22, desc[UR16][R2.64+-0xc] ;  /* 0xfffff41002167981 */ /* 0x000f28000c1e9900 */
        /* <DEDUP_REMOVED lines=10> */
[----:B------:R-:W4:Y:S01]  /*0340*/  LDG.E.CONSTANT R25, desc[UR16][R4.64+0xc] ;  /* 0x00000c1004197981 */ /* 0x000f22000c1e9900 */
[----:B--2--5:R-:W-:-:S04]  /*0350*/  FADD R24, R7, -R24 ;  /* 0x8000001807187221 */ /* 0x024fc80000000000 */
[----:B------:R-:W-:Y:S01]  /*0360*/  FMUL R24, R24, R24 ;  /* 0x0000001818187220 */ /* 0x000fe20000400000 */
[C---:B---3--:R-:W-:Y:S02]  /*0370*/  FADD R27, R6.reuse, -R23 ;  /* 0x80000017061b7221 */ /* 0x048fe40000000000 */
[----:B------:R0:W2:Y:S02]  /*0380*/  LDG.E.CONSTANT R23, desc[UR16][R4.64+0x8] ;  /* 0x0000081004177981 */ /* 0x0000a4000c1e9900 */
[----:B------:R-:W-:Y:S02]  /*0390*/  FFMA R27, R27, R27, R24 ;  /* 0x0000001b1b1b7223 */ /* 0x000fe40000000018 */
[----:B------:R1:W3:Y:S01]  /*03a0*/  LDG.E.CONSTANT R24, desc[UR16][R2.64+0xc] ;  /* 0x00000c1002187981 */ /* 0x0002e2000c1e9900 */
[----:B----4-:R-:W-:Y:S01]  /*03b0*/  FADD R22, R7, -R22 ;  /* 0x8000001607167221 */ /* 0x010fe20000000000 */
[----:B------:R-:W-:Y:S01]  /*03c0*/  FADD R21, R6, -R21 ;  /* 0x8000001506157221 */ /* 0x000fe20000000000 */
[----:B------:R-:W-:-:S02]  /*03d0*/  FSETP.GEU.AND P4, PT, R27, R10, PT ;  /* 0x0000000a1b00720b */ /* 0x000fc40003f8e000 */
[----:B------:R-:W-:Y:S01]  /*03e0*/  FMUL R22, R22, R22 ;  /* 0x0000001616167220 */ /* 0x000fe20000400000 */
[----:B------:R-:W-:Y:S01]  /*03f0*/  FADD R20, R7, -R20 ;  /* 0x8000001407147221 */ /* 0x000fe20000000000 */
[----:B------:R-:W-:Y:S02]  /*0400*/  FSEL R10, R27, R10, !P4 ;  /* 0x0000000a1b0a7208 */ /* 0x000fe40006000000 */
[----:B------:R-:W-:Y:S01]  /*0410*/  FFMA R21, R21, R21, R22 ;  /* 0x0000001515157223 */ /* 0x000fe20000000016 */
[----:B------:R-:W-:Y:S01]  /*0420*/  FADD R19, R6, -R19 ;  /* 0x8000001306137221 */ /* 0x000fe20000000000 */
[----:B------:R-:W-:-:S03]  /*0430*/  FMUL R20, R20, R20 ;  /* 0x0000001414147220 */ /* 0x000fc60000400000 */
[-C--:B------:R-:W-:Y:S01]  /*0440*/  FSETP.GEU.AND P5, PT, R21, R10.reuse, PT ;  /* 0x0000000a1500720b */ /* 0x080fe20003fae000 */
[----:B------:R-:W-:Y:S01]  /*0450*/  FFMA R19, R19, R19, R20 ;  /* 0x0000001313137223 */ /* 0x000fe20000000014 */
[----:B------:R-:W-:Y:S02]  /*0460*/  FADD R18, R7, -R18 ;  /* 0x8000001207127221 */ /* 0x000fe40000000000 */
[----:B------:R-:W-:Y:S01]  /*0470*/  FSEL R10, R21, R10, !P5 ;  /* 0x0000000a150a7208 */ /* 0x000fe20006800000 */
[----:B------:R-:W-:Y:S01]  /*0480*/  FADD R17, R6, -R17 ;  /* 0x8000001106117221 */ /* 0x000fe20000000000 */
[----:B------:R-:W-:Y:S02]  /*0490*/  FMUL R18, R18, R18 ;  /* 0x0000001212127220 */ /* 0x000fe40000400000 */
[----:B------:R-:W-:Y:S01]  /*04a0*/  FSETP.GEU.AND P3, PT, R19, R10, PT ;  /* 0x0000000a1300720b */ /* 0x000fe20003f6e000 */
[----:B------:R-:W-:Y:S01]  /*04b0*/  FADD R16, R7, -R16 ;  /* 0x8000001007107221 */ /* 0x000fe20000000000 */
[----:B------:R-:W-:-:S02]  /*04c0*/  FFMA R17, R17, R17, R18 ;  /* 0x0000001111117223 */ /* 0x000fc40000000012 */
[----:B------:R-:W-:Y:S01]  /*04d0*/  FSEL R10, R19, R10, !P3 ;  /* 0x0000000a130a7208 */ /* 0x000fe20005800000 */
[----:B------:R-:W-:Y:S01]  /*04e0*/  FADD R15, R6, -R15 ;  /* 0x8000000f060f7221 */ /* 0x000fe20000000000 */
[----:B------:R-:W-:Y:S02]  /*04f0*/  FMUL R16, R16, R16 ;  /* 0x0000001010107220 */ /* 0x000fe40000400000 */
[-C--:B------:R-:W-:Y:S01]  /*0500*/  FSETP.GEU.AND P2, PT, R17, R10.reuse, PT ;  /* 0x0000000a1100720b */ /* 0x080fe20003f4e000 */
[----:B------:R-:W-:Y:S01]  /*0510*/  FADD R14, R7, -R14 ;  /* 0x8000000e070e7221 */ /* 0x000fe20000000000 */
[----:B------:R-:W-:Y:S02]  /*0520*/  FFMA R15, R15, R15, R16 ;  /* 0x0000000f0f0f7223 */ /* 0x000fe40000000010 */
[----:B------:R-:W-:Y:S01]  /*0530*/  FSEL R10, R17, R10, !P2 ;  /* 0x0000000a110a7208 */ /* 0x000fe20005000000 */
[----:B------:R-:W-:Y:S01]  /*0540*/  FADD R13, R6, -R13 ;  /* 0x8000000d060d7221 */ /* 0x000fe20000000000 */
[----:B------:R-:W-:-:S02]  /*0550*/  FMUL R14, R14, R14 ;  /* 0x0000000e0e0e7220 */ /* 0x000fc40000400000 */
[-C--:B------:R-:W-:Y:S01]  /*0560*/  FSETP.GEU.AND P0, PT, R15, R10.reuse, PT ;  /* 0x0000000a0f00720b */ /* 0x080fe20003f0e000 */
[----:B------:R-:W-:Y:S01]  /*0570*/  FADD R12, R7, -R12 ;  /* 0x8000000c070c7221 */ /* 0x000fe20000000000 */
[----:B------:R-:W-:Y:S02]  /*0580*/  FFMA R13, R13, R13, R14 ;  /* 0x0000000d0d0d7223 */ /* 0x000fe4000000000e */
[----:B------:R-:W-:Y:S01]  /*0590*/  FSEL R10, R15, R10, !P0 ;  /* 0x0000000a0f0a7208 */ /* 0x000fe20004000000 */
[----:B------:R-:W-:-:S03]  /*05a0*/  FMUL R12, R12, R12 ;  /* 0x0000000c0c0c7220 */ /* 0x000fc60000400000 */
[----:B------:R-:W-:Y:S01]  /*05b0*/  FSETP.GEU.AND P1, PT, R13, R10, PT ;  /* 0x0000000a0d00720b */ /* 0x000fe20003f2e000 */
[----:B------:R-:W-:-:S03]  /*05c0*/  FADD R25, R6, -R25 ;  /* 0x8000001906197221 */ /* 0x000fc60000000000 */
[----:B------:R-:W-:Y:S02]  /*05d0*/  FSEL R10, R13, R10, !P1 ;  /* 0x0000000a0d0a7208 */ /* 0x000fe40004800000 */
[C---:B------:R-:W-:Y:S02]  /*05e0*/  SEL R8, R11.reuse, R8, !P4 ;  /* 0x000000080b087207 */ /* 0x040fe40006000000 */
[C---:B------:R-:W-:Y:S02]  /*05f0*/  @!P5 IADD3 R8, PT, PT, R11.reuse, 0x1, RZ ;  /* 0x000000010b08d810 */ /* 0x040fe40007ffe0ff */
[C---:B------:R-:W-:Y:S02]  /*0600*/  @!P3 IADD3 R8, PT, PT, R11.reuse, 0x2, RZ ;  /* 0x000000020b08b810 */ /* 0x040fe40007ffe0ff */
[C---:B------:R-:W-:Y:S02]  /*0610*/  @!P2 IADD3 R8, PT, PT, R11.reuse, 0x3, RZ ;  /* 0x000000030b08a810 */ /* 0x040fe40007ffe0ff */
[----:B------:R-:W-:-:S02]  /*0620*/  @!P0 IADD3 R8, PT, PT, R11, 0x4, RZ ;  /* 0x000000040b088810 */ /* 0x000fc40007ffe0ff */
[----:B------:R-:W-:Y:S02]  /*0630*/  @!P1 IADD3 R8, PT, PT, R11, 0x5, RZ ;  /* 0x000000050b089810 */ /* 0x000fe40007ffe0ff */
[----:B0-----:R-:W-:Y:S02]  /*0640*/  IADD3 R4, P1, PT, R4, 0x20, RZ ;  /* 0x0000002004047810 */ /* 0x001fe40007f3e0ff */
[----:B-1----:R-:W-:Y:S02]  /*0650*/  IADD3 R2, P3, PT, R2, 0x20, RZ ;  /* 0x0000002002027810 */ /* 0x002fe40007f7e0ff */
[----:B------:R-:W-:Y:S02]  /*0660*/  IADD3.X R5, PT, PT, RZ, R5, RZ, P1, !PT ;  /* 0x00000005ff057210 */ /* 0x000fe40000ffe4ff */
[----:B------:R-:W-:Y:S01]  /*0670*/  IADD3.X R3, PT, PT, RZ, R3, RZ, P3, !PT ;  /* 0x00000003ff037210 */ /* 0x000fe20001ffe4ff */
[----:B--2---:R-:W-:-:S04]  /*0680*/  FADD R23, R6, -R23 ;  /* 0x8000001706177221 */ /* 0x004fc80000000000 */
[----:B------:R-:W-:Y:S01]  /*0690*/  FFMA R23, R23, R23, R12 ;  /* 0x0000001717177223 */ /* 0x000fe2000000000c */
[----:B---3--:R-:W-:-:S04]  /*06a0*/  FADD R24, R7, -R24 ;  /* 0x8000001807187221 */ /* 0x008fc80000000000 */
[----:B------:R-:W-:Y:S01]  /*06b0*/  FMUL R24, R24, R24 ;  /* 0x0000001818187220 */ /* 0x000fe20000400000 */
[----:B------:R-:W-:-:S03]  /*06c0*/  FSETP.GEU.AND P4, PT, R23, R10, PT ;  /* 0x0000000a1700720b */ /* 0x000fc60003f8e000 */
[----:B------:R-:W-:Y:S01]  /*06d0*/  FFMA R25, R25, R25, R24 ;  /* 0x0000001919197223 */ /* 0x000fe20000000018 */
[----:B------:R-:W-:-:S04]  /*06e0*/  FSEL R10, R23, R10, !P4 ;  /* 0x0000000a170a7208 */ /* 0x000fc80006000000 */
[----:B------:R-:W-:-:S05]  /*06f0*/  FSETP.GEU.AND P2, PT, R25, R10, PT ;  /* 0x0000000a1900720b */ /* 0x000fca0003f4e000 */
[----:B------:R-:W-:-:S08]  /*0700*/  @!P4 IADD3 R8, PT, PT, R11, 0x6, RZ ;  /* 0x000000060b08c810 */ /* 0x000fd00007ffe0ff */
[C---:B------:R-:W-:Y:S02]  /*0710*/  @!P2 IADD3 R8, PT, PT, R11.reuse, 0x7, RZ ;  /* 0x000000070b08a810 */ /* 0x040fe40007ffe0ff */
[----:B------:R-:W-:-:S04]  /*0720*/  IADD3 R11, PT, PT, R11, 0x8, RZ ;  /* 0x000000080b0b7810 */ /* 0x000fc80007ffe0ff */
[----:B------:R-:W-:Y:S02]  /*0730*/  ISETP.NE.AND P0, PT, R11, R9, PT ;  /* 0x000000090b00720c */ /* 0x000fe40003f05270 */
[----:B------:R-:W-:-:S11]  /*0740*/  FSEL R10, R25, R10, !P2 ;  /* 0x0000000a190a7208 */ /* 0x000fd60005000000 */
[----:B------:R-:W-:Y:S05]  /*0750*/  @P0 BRA `(.L_x_2) ;  /* 0xfffffff800c40947 */ /* 0x000fea000383ffff */
.L_x_1:
[----:B------:R-:W-:Y:S05]  /*0760*/  BRA.U !UP0, `(.L_x_0) ;  /* 0x0000000508587547 */ /* 0x000fea000b800000 */
[----:B------:R-:W-:Y:S02]  /*0770*/  UISETP.GE.U32.AND UP0, UPT, UR9, 0x4, UPT ;  /* 0x000000040900788c */ /* 0x000fe4000bf06070 */
[----:B------:R-:W-:-:S04]  /*0780*/  ULOP3.LUT UR5, UR8, 0x3, URZ, 0xc0, !UPT ;  /* 0x0000000308057892 */ /* 0x000fc8000f8ec0ff */
[----:B------:R-:W-:-:S03]  /*0790*/  UISETP.NE.AND UP1, UPT, UR5, URZ, UPT ;  /* 0x000000ff0500728c */ /* 0x000fc6000bf25270 */
[----:B------:R-:W-:Y:S08]  /*07a0*/  BRA.U !UP0, `(.L_x_3) ;  /* 0x0000000108a47547 */ /* 0x000ff0000b800000 */
[----:B------:R-:W0:Y:S08]  /*07b0*/  LDC.64 R2, c[0x0][0x398] ;  /* 0x0000e600ff027b82 */ /* 0x000e300000000a00 */
[----:B------:R-:W1:Y:S01]  /*07c0*/  LDC.64 R4, c[0x0][0x390] ;  /* 0x0000e400ff047b82 */ /* 0x000e620000000a00 */
[----:B0-----:R-:W-:-:S05]  /*07d0*/  IMAD.WIDE.U32 R2, R9, 0x4, R2 ;  /* 0x0000000409027825 */ /* 0x001fca00078e0002 */
[----:B------:R-:W2:Y:S01]  /*07e0*/  LDG.E.CONSTANT R12, desc[UR16][R2.64] ;  /* 0x00000010020c7981 */ /* 0x000ea2000c1e9900 */
[----:B-1----:R-:W-:-:S03]  /*07f0*/  IMAD.WIDE.U32 R4, R9, 0x4, R4 ;  /* 0x0000000409047825 */ /* 0x002fc600078e0004 */
[----:B------:R-:W3:Y:S04]  /*0800*/  LDG.E.CONSTANT R14, desc[UR16][R2.64+0x4] ;  /* 0x00000410020e7981 */ /* 0x000ee8000c1e9900 */
[----:B------:R-:W4:Y:S04]  /*0810*/  LDG.E.CONSTANT R11, desc[UR16][R4.64] ;  /* 0x00000010040b7981 */ /* 0x000f28000c1e9900 */
[----:B------:R-:W3:Y:S04]  /*0820*/  LDG.E.CONSTANT R13, desc[UR16][R4.64+0x4] ;  /* 0x00000410040d7981 */ /* 0x000ee8000c1e9900 */
[----:B------:R-:W3:Y:S04]  /*0830*/  LDG.E.CONSTANT R16, desc[UR16][R2.64+0x8] ;  /* 0x0000081002107981 */ /* 0x000ee8000c1e9900 */
[----:B------:R-:W3:Y:S04]  /*0840*/  LDG.E.CONSTANT R15, desc[UR16][R4.64+0x8] ;  /* 0x00000810040f7981 */ /* 0x000ee8000c1e9900 */
[----:B------:R-:W3:Y:S04]  /*0850*/  LDG.E.CONSTANT R18, desc[UR16][R2.64+0xc] ;  /* 0x00000c1002127981 */ /* 0x000ee8000c1e9900 */
[----:B------:R-:W3:Y:S01]  /*0860*/  LDG.E.CONSTANT R17, desc[UR16][R4.64+0xc] ;  /* 0x00000c1004117981 */ /* 0x000ee2000c1e9900 */
[----:B--2--5:R-:W-:-:S04]  /*0870*/  FADD R12, R7, -R12 ;  /* 0x8000000c070c7221 */ /* 0x024fc80000000000 */
[----:B------:R-:W-:Y:S01]  /*0880*/  FMUL R12, R12, R12 ;  /* 0x0000000c0c0c7220 */ /* 0x000fe20000400000 */
[----:B----4-:R-:W-:Y:S01]  /*0890*/  FADD R11, R6, -R11 ;  /* 0x8000000b060b7221 */ /* 0x010fe20000000000 */
[----:B---3--:R-:W-:-:S03]  /*08a0*/  FADD R14, R7, -R14 ;  /* 0x8000000e070e7221 */ /* 0x008fc60000000000 */
[----:B------:R-:W-:Y:S01]  /*08b0*/  FFMA R11, R11, R11, R12 ;  /* 0x0000000b0b0b7223 */ /* 0x000fe2000000000c */
[----:B------:R-:W-:Y:S01]  /*08c0*/  FADD R13, R6, -R13 ;  /* 0x8000000d060d7221 */ /* 0x000fe20000000000 */
[----:B------:R-:W-:-:S03]  /*08d0*/  FMUL R14, R14, R14 ;  /* 0x0000000e0e0e7220 */ /* 0x000fc60000400000 */
[-C--:B------:R-:W-:Y:S01]  /*08e0*/  FSETP.GEU.AND P0, PT, R11, R10.reuse, PT ;  /* 0x0000000a0b00720b */ /* 0x080fe20003f0e000 */
[----:B------:R-:W-:Y:S01]  /*08f0*/  FADD R16, R7, -R16 ;  /* 0x8000001007107221 */ /* 0x000fe20000000000 */
[----:B------:R-:W-:Y:S02]  /*0900*/  FFMA R13, R13, R13, R14 ;  /* 0x0000000d0d0d7223 */ /* 0x000fe4000000000e */
        /* <DEDUP_REMOVED lines=9> */
[-C--:B------:R-:W-:Y:S02]  /*09a0*/  FSETP.GEU.AND P2, PT, R15, R10.reuse, PT ;  /* 0x0000000a0f00720b */ /* 0x080fe40003f4e000 */
[----:B------:R-:W-:Y:S02]  /*09b0*/  FFMA R17, R17, R17, R18 ;  /* 0x0000001111117223 */ /* 0x000fe40000000012 */
[----:B------:R-:W-:-:S04]  /*09c0*/  FSEL R10, R15, R10, !P2 ;  /* 0x0000000a0f0a7208 */ /* 0x000fc80005000000 */
[----:B------:R-:W-:Y:S02]  /*09d0*/  FSETP.GEU.AND P3, PT, R17, R10, PT ;  /* 0x0000000a1100720b */ /* 0x000fe40003f6e000 */
[C---:B------:R-:W-:Y:S02]  /*09e0*/  SEL R8, R9.reuse, R8, !P0 ;  /* 0x0000000809087207 */ /* 0x040fe40004000000 */
[C---:B------:R-:W-:Y:S02]  /*09f0*/  @!P1 IADD3 R8, PT, PT, R9.reuse, 0x1, RZ ;  /* 0x0000000109089810 */ /* 0x040fe40007ffe0ff */
[----:B------:R-:W-:Y:S02]  /*0a00*/  @!P2 IADD3 R8, PT, PT, R9, 0x2, RZ ;  /* 0x000000020908a810 */ /* 0x000fe40007ffe0ff */
[----:B------:R-:W-:-:S05]  /*0a10*/  FSEL R10, R17, R10, !P3 ;  /* 0x0000000a110a7208 */ /* 0x000fca0005800000 */
[C---:B------:R-:W-:Y:S02]  /*0a20*/  @!P3 IADD3 R8, PT, PT, R9.reuse, 0x3, RZ ;  /* 0x000000030908b810 */ /* 0x040fe40007ffe0ff */
[----:B------:R-:W-:-:S07]  /*0a30*/  IADD3 R9, PT, PT, R9, 0x4, RZ ;  /* 0x0000000409097810 */ /* 0x000fce0007ffe0ff */
.L_x_3:
[----:B------:R-:W-:Y:S05]  /*0a40*/  BRA.U !UP1, `(.L_x_0) ;  /* 0x0000000109a07547 */ /* 0x000fea000b800000 */
[----:B------:R-:W-:Y:S02]  /*0a50*/  UISETP.NE.AND UP0, UPT, UR5, 0x1, UPT ;  /* 0x000000010500788c */ /* 0x000fe4000bf05270 */
[----:B------:R-:W-:-:S04]  /*0a60*/  ULOP3.LUT UR4, UR8, 0x1, URZ, 0xc0, !UPT ;  /* 0x0000000108047892 */ /* 0x000fc8000f8ec0ff */
[----:B------:R-:W-:-:S03]  /*0a70*/  UISETP.NE.U32.AND UP1, UPT, UR4, 0x1, UPT ;  /* 0x000000010400788c */ /* 0x000fc6000bf25070 */
        /* <DEDUP_REMOVED lines=16> */
[----:B------:R-:W-:Y:S01]  /*0b80*/  FSETP.GEU.AND P0, PT, R11, R10, PT ;  /* 0x0000000a0b00720b */ /* 0x000fe20003f0e000 */
[----:B------:R-:W-:-:S03]  /*0b90*/  FFMA R13, R13, R13, R14 ;  /* 0x0000000d0d0d7223 */ /* 0x000fc6000000000e */
[----:B------:R-:W-:-:S04]  /*0ba0*/  FSEL R10, R11, R10, !P0 ;  /* 0x0000000a0b0a7208 */ /* 0x000fc80004000000 */
[----:B------:R-:W-:Y:S02]  /*0bb0*/  FSETP.GEU.AND P1, PT, R13, R10, PT ;  /* 0x0000000a0d00720b */ /* 0x000fe40003f2e000 */
[----:B------:R-:W-:Y:S02]  /*0bc0*/  SEL R8, R9, R8, !P0 ;  /* 0x0000000809087207 */ /* 0x000fe40004000000 */
[----:B------:R-:W-:-:S09]  /*0bd0*/  FSEL R10, R13, R10, !P1 ;  /* 0x0000000a0d0a7208 */ /* 0x000fd20004800000 */
[C---:B------:R-:W-:Y:S02]  /*0be0*/  @!P1 IADD3 R8, PT, PT, R9.reuse, 0x1, RZ ;  /* 0x0000000109089810 */ /* 0x040fe40007ffe0ff */
[----:B------:R-:W-:-:S07]  /*0bf0*/  IADD3 R9, PT, PT, R9, 0x2, RZ ;  /* 0x0000000209097810 */ /* 0x000fce0007ffe0ff */
.L_x_4:
[----:B------:R-:W-:Y:S05]  /*0c00*/  BRA.U UP1, `(.L_x_0) ;  /* 0x0000000101307547 */ /* 0x000fea000b800000 */
[----:B------:R-:W0:Y:S08]  /*0c10*/  LDC.64 R4, c[0x0][0x398] ;  /* 0x0000e600ff047b82 */ /* 0x000e300000000a00 */
[----:B------:R-:W1:Y:S01]  /*0c20*/  LDC.64 R2, c[0x0][0x390] ;  /* 0x0000e400ff027b82 */ /* 0x000e620000000a00 */
[----:B0-----:R-:W-:-:S06]  /*0c30*/  IMAD.WIDE.U32 R4, R9, 0x4, R4 ;  /* 0x0000000409047825 */ /* 0x001fcc00078e0004 */
[----:B------:R-:W2:Y:S01]  /*0c40*/  LDG.E.CONSTANT R4, desc[UR16][R4.64] ;  /* 0x0000001004047981 */ /* 0x000ea2000c1e9900 */
[----:B-1----:R-:W-:-:S06]  /*0c50*/  IMAD.WIDE.U32 R2, R9, 0x4, R2 ;  /* 0x0000000409027825 */ /* 0x002fcc00078e0002 */
[----:B------:R-:W3:Y:S01]  /*0c60*/  LDG.E.CONSTANT R3, desc[UR16][R2.64] ;  /* 0x0000001002037981 */ /* 0x000ee2000c1e9900 */
[----:B--2--5:R-:W-:-:S04]  /*0c70*/  FADD R12, R7, -R4 ;  /* 0x80000004070c7221 */ /* 0x024fc80000000000 */
[----:B------:R-:W-:Y:S01]  /*0c80*/  FMUL R12, R12, R12 ;  /* 0x0000000c0c0c7220 */ /* 0x000fe20000400000 */
[----:B---3--:R-:W-:-:S04]  /*0c90*/  FADD R11, R6, -R3 ;  /* 0x80000003060b7221 */ /* 0x008fc80000000000 */
[----:B------:R-:W-:-:S05]  /*0ca0*/  FFMA R11, R11, R11, R12 ;  /* 0x0000000b0b0b7223 */ /* 0x000fca000000000c */
[----:B------:R-:W-:-:S04]  /*0cb0*/  FSETP.GEU.AND P0, PT, R11, R10, PT ;  /* 0x0000000a0b00720b */ /* 0x000fc80003f0e000 */
[----:B------:R-:W-:-:S09]  /*0cc0*/  SEL R8, R9, R8, !P0 ;  /* 0x0000000809087207 */ /* 0x000fd20004000000 */
.L_x_0:
[----:B------:R-:W0:Y:S01]  /*0cd0*/  LDC.64 R2, c[0x0][0x3a0] ;  /* 0x0000e800ff027b82 */ /* 0x000e220000000a00 */
[----:B------:R-:W-:-:S07]  /*0ce0*/  MOV R9, 0x1 ;  /* 0x0000000100097802 */ /* 0x000fce0000000f00 */
[----:B------:R-:W1:Y:S08]  /*0cf0*/  LDC.64 R4, c[0x0][0x3a8] ;  /* 0x0000ea00ff047b82 */ /* 0x000e700000000a00 */
[----:B------:R-:W2:Y:S08]  /*0d00*/  LDC.64 R10, c[0x0][0x3b0] ;  /* 0x0000ec00ff0a7b82 */ /* 0x000eb00000000a00 */
[----:B------:R-:W3:Y:S01]  /*0d10*/  LDC.64 R12, c[0x0][0x3b8] ;  /* 0x0000ee00ff0c7b82 */ /* 0x000ee20000000a00 */
[----:B0-----:R-:W-:-:S05]  /*0d20*/  IMAD.WIDE R2, R0, 0x4, R2 ;  /* 0x0000000400027825 */ /* 0x001fca00078e0202 */
[----:B------:R-:W-:Y:S01]  /*0d30*/  STG.E desc[UR16][R2.64], R8 ;  /* 0x0000000802007986 */ /* 0x000fe2000c101910 */
[----:B-1----:R-:W-:-:S05]  /*0d40*/  IMAD.WIDE.U32 R4, R8, 0x4, R4 ;  /* 0x0000000408047825 */ /* 0x002fca00078e0004 */
[----:B-----5:R-:W-:Y:S01]  /*0d50*/  REDG.E.ADD.F32.FTZ.RN.STRONG.GPU desc[UR16][R4.64], R6 ;  /* 0x00000006040079a6 */ /* 0x020fe2000c12f310 */
[----:B--2---:R-:W-:-:S05]  /*0d60*/  IMAD.WIDE.U32 R10, R8, 0x4, R10 ;  /* 0x00000004080a7825 */ /* 0x004fca00078e000a */
[----:B------:R-:W-:Y:S01]  /*0d70*/  REDG.E.ADD.F32.FTZ.RN.STRONG.GPU desc[UR16][R10.64], R7 ;  /* 0x000000070a0079a6 */ /* 0x000fe2000c12f310 */
[----:B---3--:R-:W-:-:S05]  /*0d80*/  IMAD.WIDE.U32 R12, R8, 0x4, R12 ;  /* 0x00000004080c7825 */ /* 0x008fca00078e000c */
[----:B------:R-:W-:Y:S01]  /*0d90*/  REDG.E.ADD.STRONG.GPU desc[UR16][R12.64], R9 ;  /* 0x000000090c00798e */ /* 0x000fe2000c12e110 */
[----:B------:R-:W-:Y:S05]  /*0da0*/  EXIT ;  /* 0x000000000000794d */ /* 0x000fea0003800000 */
.L_x_5:
[----:B------:R-:W-:-:S00]  /*0db0*/  BRA `(.L_x_5) ;  /* 0xfffffffc00fc7947 */ /* 0x000fc0000383ffff */
[----:B------:R-:W-:-:S00]  /*0dc0*/  NOP ;  /* 0x0000000000007918 */ /* 0x000fc00000000000 */
        /* <DEDUP_REMOVED lines=11> */
.L_x_6:


//--------------------- .nv.shared.reserved.0     --------------------------
	.section	.nv.shared.reserved.0,"aw",@nobits
	.weak		__nv_reservedSMEM_offset_0_alias
	.size		__nv_reservedSMEM_offset_0_alias, 0, 64
	.other		__nv_reservedSMEM_offset_0_alias,@"STO_CUDA_RESERVED_SHARED STV_DEFAULT"
__nv_reservedSMEM_offset_0_alias:
	.zero		0
	.zero		64


//--------------------- .nv.constant0._Z28assign_points_and_accumulatePKfS0_S0_S0_PiPfS2_S1_ii --------------------------
	.section	.nv.constant0._Z28assign_points_and_accumulatePKfS0_S0_S0_PiPfS2_S1_ii,"a",@progbits
	.sectionflags	@""
	.align	4
.nv.constant0._Z28assign_points_and_accumulatePKfS0_S0_S0_PiPfS2_S1_ii:
	.zero		968


//--------------------- SYMBOLS --------------------------

	.type		.nv.reservedSmem.offset0,@object
	.size		.nv.reservedSmem.offset0,0x4
